//
// Generated by NVIDIA NVVM Compiler
//
// Compiler Build ID: CL-36424714
// Cuda compilation tools, release 13.0, V13.0.88
// Based on NVVM 20.0.0
//

.version 9.0
.target sm_100
.address_size 64

	// .globl	_Z6pixelsjjjPh

.visible .entry _Z6pixelsjjjPh(
	.param .u32 _Z6pixelsjjjPh_param_0,
	.param .u32 _Z6pixelsjjjPh_param_1,
	.param .u32 _Z6pixelsjjjPh_param_2,
	.param .u64 .ptr .align 1 _Z6pixelsjjjPh_param_3
)
{
	.reg .pred 	%p<4>;
	.reg .b16 	%rs<3>;
	.reg .b32 	%r<21>;
	.reg .b64 	%rd<11>;

	ld.param.u32 	%r3, [_Z6pixelsjjjPh_param_0];
	ld.param.u32 	%r4, [_Z6pixelsjjjPh_param_1];
	ld.param.u32 	%r5, [_Z6pixelsjjjPh_param_2];
	ld.param.u64 	%rd1, [_Z6pixelsjjjPh_param_3];
	mov.u32 	%r6, %ctaid.x;
	mov.u32 	%r7, %ntid.x;
	mov.u32 	%r8, %tid.x;
	mad.lo.s32 	%r1, %r6, %r7, %r8;
	mov.u32 	%r9, %ctaid.y;
	mov.u32 	%r10, %ntid.y;
	mov.u32 	%r11, %tid.y;
	mad.lo.s32 	%r2, %r9, %r10, %r11;
	setp.ge.u32 	%p1, %r2, %r3;
	setp.ge.u32 	%p2, %r1, %r4;
	or.pred  	%p3, %p1, %p2;
	@%p3 bra 	$L__BB0_2;
	cvta.to.global.u64 	%rd2, %rd1;
	shl.b32 	%r12, %r2, 8;
	div.u32 	%r13, %r12, %r3;
	cvt.u16.u32 	%rs1, %r13;
	shl.b32 	%r14, %r1, 8;
	div.u32 	%r15, %r14, %r4;
	mad.lo.s32 	%r16, %r1, %r3, %r2;
	mul.lo.s32 	%r17, %r16, %r5;
	cvt.u64.u32 	%rd3, %r17;
	add.s64 	%rd4, %rd2, %rd3;
	st.global.u8 	[%rd4], %rs1;
	add.s32 	%r18, %r17, 1;
	cvt.u64.u32 	%rd5, %r18;
	add.s64 	%rd6, %rd2, %rd5;
	st.global.u8 	[%rd6], %rs1;
	add.s32 	%r19, %r17, 2;
	cvt.u64.u32 	%rd7, %r19;
	add.s64 	%rd8, %rd2, %rd7;
	st.global.u8 	[%rd8], %r15;
	add.s32 	%r20, %r17, 3;
	cvt.u64.u32 	%rd9, %r20;
	add.s64 	%rd10, %rd2, %rd9;
	mov.b16 	%rs2, 255;
	st.global.u8 	[%rd10], %rs2;
$L__BB0_2:
	ret;

}


// ===== COMPILED SASS (sm_100) =====

	.target	sm_100

	.elftype	@"ET_EXEC"


//--------------------- .note.nv.tkinfo           --------------------------
	.section	.note.nv.tkinfo,"",@"SHT_NOTE"
	.sectionflags	@"SHF_NOTE_NV_TKINFO"
	.tkinfo
        /*0018*/ 	.word	0x00000002
        /*0030*/ 	.string	""
        /*0030*/ 	.string	"ptxas"
        /*0030*/ 	.string	"Cuda compilation tools, release 13.0, V13.0.88"
        /*0030*/ 	.string	"Build cuda_13.0.r13.0/compiler.36424714_0"
        /*0030*/ 	.string	"-arch sm_100 -m 64 "



//--------------------- .note.nv.cuinfo           --------------------------
	.section	.note.nv.cuinfo,"",@"SHT_NOTE"
	.sectionflags	@"SHF_NOTE_NV_CUINFO"
        /*0018*/ 	.short	0x0002
        /*001a*/ 	.short	0x0064
        /*001c*/ 	.short	0x0082
	.zero		2


//--------------------- .nv.info                  --------------------------
	.section	.nv.info,"",@"SHT_CUDA_INFO"
	.align	4


	//----- nvinfo : EIATTR_REGCOUNT
	.align		4
        /*0000*/ 	.byte	0x04, 0x2f
        /*0002*/ 	.short	(.L_1 - .L_0)
	.align		4
.L_0:
        /*0004*/ 	.word	index@(_Z6pixelsjjjPh)
        /*0008*/ 	.word	0x0000000e


	//----- nvinfo : EIATTR_FRAME_SIZE
	.align		4
.L_1:
        /*000c*/ 	.byte	0x04, 0x11
        /*000e*/ 	.short	(.L_3 - .L_2)
	.align		4
.L_2:
        /*0010*/ 	.word	index@(_Z6pixelsjjjPh)
        /*0014*/ 	.word	0x00000000


	//----- nvinfo : EIATTR_MIN_STACK_SIZE
	.align		4
.L_3:
        /*0018*/ 	.byte	0x04, 0x12
        /*001a*/ 	.short	(.L_5 - .L_4)
	.align		4
.L_4:
        /*001c*/ 	.word	index@(_Z6pixelsjjjPh)
        /*0020*/ 	.word	0x00000000
.L_5:


//--------------------- .nv.compat                --------------------------
	.section	.nv.compat,"",@"SHT_CUDA_COMPAT_INFO"
	.align	4
        /*0000*/ 	.byte	0x02, 0x09, 0x00, 0x00, 0x02, 0x02, 0x01, 0x00, 0x02, 0x05, 0x05, 0x00, 0x03, 0x07, 0x01, 0x01
        /*0010*/ 	.byte	0x02, 0x03, 0x00, 0x00, 0x02, 0x06, 0x01, 0x00, 0x04, 0x0b, 0x08, 0x00, 0x09, 0x00, 0x00, 0x00
        /*0020*/ 	.byte	0x00, 0x00, 0x00, 0x00


//--------------------- .nv.info._Z6pixelsjjjPh   --------------------------
	.section	.nv.info._Z6pixelsjjjPh,"",@"SHT_CUDA_INFO"
	.sectionflags	@""
	.align	4


	//----- nvinfo : EIATTR_CUDA_API_VERSION
	.align		4
        /*0000*/ 	.byte	0x04, 0x37
        /*0002*/ 	.short	(.L_7 - .L_6)
.L_6:
        /*0004*/ 	.word	0x00000082


	//----- nvinfo : EIATTR_KPARAM_INFO
	.align		4
.L_7:
        /*0008*/ 	.byte	0x04, 0x17
        /*000a*/ 	.short	(.L_9 - .L_8)
.L_8:
        /*000c*/ 	.word	0x00000000
        /*0010*/ 	.short	0x0003
        /*0012*/ 	.short	0x0010
        /*0014*/ 	.byte	0x00, 0xf5, 0x21, 0x00


	//----- nvinfo : EIATTR_KPARAM_INFO
	.align		4
.L_9:
        /*0018*/ 	.byte	0x04, 0x17
        /*001a*/ 	.short	(.L_11 - .L_10)
.L_10:
        /*001c*/ 	.word	0x00000000
        /*0020*/ 	.short	0x0002
        /*0022*/ 	.short	0x0008
        /*0024*/ 	.byte	0x00, 0xf0, 0x11, 0x00


	//----- nvinfo : EIATTR_KPARAM_INFO
	.align		4
.L_11:
        /*0028*/ 	.byte	0x04, 0x17
        /*002a*/ 	.short	(.L_13 - .L_12)
.L_12:
        /*002c*/ 	.word	0x00000000
        /*0030*/ 	.short	0x0001
        /*0032*/ 	.short	0x0004
        /*0034*/ 	.byte	0x00, 0xf0, 0x11, 0x00


	//----- nvinfo : EIATTR_KPARAM_INFO
	.align		4
.L_13:
        /*0038*/ 	.byte	0x04, 0x17
        /*003a*/ 	.short	(.L_15 - .L_14)
.L_14:
        /*003c*/ 	.word	0x00000000
        /*0040*/ 	.short	0x0000
        /*0042*/ 	.short	0x0000
        /*0044*/ 	.byte	0x00, 0xf0, 0x11, 0x00


	//----- nvinfo : EIATTR_SPARSE_MMA_MASK
	.align		4
.L_15:
        /*0048*/ 	.byte	0x03, 0x50
        /*004a*/ 	.short	0x0000


	//----- nvinfo : EIATTR_MAXREG_COUNT
	.align		4
        /*004c*/ 	.byte	0x03, 0x1b
        /*004e*/ 	.short	0x00ff


	//----- nvinfo : EIATTR_MERCURY_ISA_VERSION
	.align		4
        /*0050*/ 	.byte	0x03, 0x5f
        /*0052*/ 	.short	0x0101


	//----- nvinfo : EIATTR_VRC_CTA_INIT_COUNT
	.align		4
        /*0054*/ 	.byte	0x02, 0x4a
	.zero		1
	.zero		1


	//----- nvinfo : EIATTR_EXIT_INSTR_OFFSETS
	.align		4
        /*0058*/ 	.byte	0x04, 0x1c
        /*005a*/ 	.short	(.L_17 - .L_16)


	//   ....[0]....
.L_16:
        /*005c*/ 	.word	0x000000c0


	//   ....[1]....
        /*0060*/ 	.word	0x00000490


	//----- nvinfo : EIATTR_CBANK_PARAM_SIZE
	.align		4
.L_17:
        /*0064*/ 	.byte	0x03, 0x19
        /*0066*/ 	.short	0x0018


	//----- nvinfo : EIATTR_PARAM_CBANK
	.align		4
        /*0068*/ 	.byte	0x04, 0x0a
        /*006a*/ 	.short	(.L_19 - .L_18)
	.align		4
.L_18:
        /*006c*/ 	.word	index@(.nv.constant0._Z6pixelsjjjPh)
        /*0070*/ 	.short	0x0380
        /*0072*/ 	.short	0x0018


	//----- nvinfo : EIATTR_SW_WAR
	.align		4
.L_19:
        /*0074*/ 	.byte	0x04, 0x36
        /*0076*/ 	.short	(.L_21 - .L_20)
.L_20:
        /*0078*/ 	.word	0x00000008
.L_21:


//--------------------- .nv.callgraph             --------------------------
	.section	.nv.callgraph,"",@"SHT_CUDA_CALLGRAPH"
	.align	4
	.sectionentsize	8
	.align		4
        /*0000*/ 	.word	0x00000000
	.align		4
        /*0004*/ 	.word	0xffffffff
	.align		4
        /*0008*/ 	.word	0x00000000
	.align		4
        /*000c*/ 	.word	0xfffffffe
	.align		4
        /*0010*/ 	.word	0x00000000
	.align		4
        /*0014*/ 	.word	0xfffffffd
	.align		4
        /*0018*/ 	.word	0x00000000
	.align		4
        /*001c*/ 	.word	0xfffffffc


//--------------------- .text._Z6pixelsjjjPh      --------------------------
	.section	.text._Z6pixelsjjjPh,"ax",@progbits
	.align	128
        .global         _Z6pixelsjjjPh
        .type           _Z6pixelsjjjPh,@function
        .size           _Z6pixelsjjjPh,(.L_x_1 - _Z6pixelsjjjPh)
        .other          _Z6pixelsjjjPh,@"STO_CUDA_ENTRY STV_DEFAULT"
_Z6pixelsjjjPh:
.text._Z6pixelsjjjPh:
[----:B------:R-:W-:Y:S01]  /*0000*/  LDC R1, c[0x0][0x37c] ;  /* 0x0000df00ff017b82 */ /* 0x000fe20000000800 */
[----:B------:R-:W0:Y:S07]  /*0010*/  S2R R3, SR_TID.X ;  /* 0x0000000000037919 */ /* 0x000e2e0000002100 */
[----:B------:R-:W0:Y:S01]  /*0020*/  S2UR UR4, SR_CTAID.X ;  /* 0x00000000000479c3 */ /* 0x000e220000002500 */
[----:B------:R-:W1:Y:S01]  /*0030*/  LDCU.64 UR6, c[0x0][0x380] ;  /* 0x00007000ff0677ac */ /* 0x000e620008000a00 */
[----:B------:R-:W2:Y:S06]  /*0040*/  S2R R0, SR_TID.Y ;  /* 0x0000000000007919 */ /* 0x000eac0000002200 */
[----:B------:R-:W0:Y:S08]  /*0050*/  LDC R4, c[0x0][0x360] ;  /* 0x0000d800ff047b82 */ /* 0x000e300000000800 */
[----:B------:R-:W2:Y:S08]  /*0060*/  S2UR UR5, SR_CTAID.Y ;  /* 0x00000000000579c3 */ /* 0x000eb00000002600 */
[----:B------:R-:W2:Y:S01]  /*0070*/  LDC R5, c[0x0][0x364] ;  /* 0x0000d900ff057b82 */ /* 0x000ea20000000800 */
[----:B0-----:R-:W-:-:S05]  /*0080*/  IMAD R4, R4, UR4, R3 ;  /* 0x0000000404047c24 */ /* 0x001fca000f8e0203 */
[----:B-1----:R-:W-:Y:S01]  /*0090*/  ISETP.GE.U32.AND P0, PT, R4, UR7, PT ;  /* 0x0000000704007c0c */ /* 0x002fe2000bf06070 */
[----:B--2---:R-:W-:-:S05]  /*00a0*/  IMAD R5, R5, UR5, R0 ;  /* 0x0000000505057c24 */ /* 0x004fca000f8e0200 */
[----:B------:R-:W-:-:S13]  /*00b0*/  ISETP.GE.U32.OR P0, PT, R5, UR6, P0 ;  /* 0x0000000605007c0c */ /* 0x000fda0008706470 */
[----:B------:R-:W-:Y:S05]  /*00c0*/  @P0 EXIT ;  /* 0x000000000000094d */ /* 0x000fea0003800000 */
[----:B------:R-:W0:Y:S01]  /*00d0*/  I2F.U32.RP R0, UR6 ;  /* 0x0000000600007d06 */ /* 0x000e220008209000 */
[----:B------:R-:W-:Y:S01]  /*00e0*/  SHF.L.U32 R2, R5, 0x8, RZ ;  /* 0x0000000805027819 */ /* 0x000fe200000006ff */
[----:B------:R-:W1:Y:S01]  /*00f0*/  LDCU UR8, c[0x0][0x388] ;  /* 0x00007100ff0877ac */ /* 0x000e620008000800 */
[----:B------:R-:W-:Y:S01]  /*0100*/  ISETP.NE.U32.AND P3, PT, RZ, UR6, PT ;  /* 0x00000006ff007c0c */ /* 0x000fe2000bf65070 */
[----:B------:R-:W-:Y:S01]  /*0110*/  HFMA2 R10, -RZ, RZ, 0, 1.5199184417724609375e-05 ;  /* 0x000000ffff0a7431 */ /* 0x000fe200000001ff */
[----:B------:R-:W2:Y:S03]  /*0120*/  LDCU.64 UR10, c[0x0][0x390] ;  /* 0x00007200ff0a77ac */ /* 0x000ea60008000a00 */
[----:B------:R-:W3:Y:S01]  /*0130*/  I2F.U32.RP R8, UR7 ;  /* 0x0000000700087d06 */ /* 0x000ee20008209000 */
[----:B------:R-:W4:Y:S07]  /*0140*/  LDCU.64 UR4, c[0x0][0x358] ;  /* 0x00006b00ff0477ac */ /* 0x000f2e0008000a00 */
[----:B0-----:R-:W0:Y:S08]  /*0150*/  MUFU.RCP R0, R0 ;  /* 0x0000000000007308 */ /* 0x001e300000001000 */
[----:B---3--:R-:W3:Y:S01]  /*0160*/  MUFU.RCP R8, R8 ;  /* 0x0000000800087308 */ /* 0x008ee20000001000 */
[----:B0-----:R-:W-:-:S07]  /*0170*/  VIADD R6, R0, 0xffffffe ;  /* 0x0ffffffe00067836 */ /* 0x001fce0000000000 */
[----:B------:R0:W5:Y:S01]  /*0180*/  F2I.FTZ.U32.TRUNC.NTZ R7, R6 ;  /* 0x0000000600077305 */ /* 0x000162000021f000 */
[----:B---3--:R-:W-:Y:S02]  /*0190*/  VIADD R3, R8, 0xffffffe ;  /* 0x0ffffffe08037836 */ /* 0x008fe40000000000 */
[----:B0-----:R-:W-:-:S05]  /*01a0*/  IMAD.MOV.U32 R6, RZ, RZ, RZ ;  /* 0x000000ffff067224 */ /* 0x001fca00078e00ff */
[----:B------:R-:W0:Y:S01]  /*01b0*/  F2I.FTZ.U32.TRUNC.NTZ R3, R3 ;  /* 0x0000000300037305 */ /* 0x000e22000021f000 */
[----:B-----5:R-:W-:-:S05]  /*01c0*/  IADD3 R9, PT, PT, RZ, -R7, RZ ;  /* 0x80000007ff097210 */ /* 0x020fca0007ffe0ff */
[----:B------:R-:W-:-:S04]  /*01d0*/  IMAD R9, R9, UR6, RZ ;  /* 0x0000000609097c24 */ /* 0x000fc8000f8e02ff */
[----:B------:R-:W-:-:S04]  /*01e0*/  IMAD.HI.U32 R7, R7, R9, R6 ;  /* 0x0000000907077227 */ /* 0x000fc800078e0006 */
[----:B0-----:R-:W-:Y:S02]  /*01f0*/  IMAD.MOV R9, RZ, RZ, -R3 ;  /* 0x000000ffff097224 */ /* 0x001fe400078e0a03 */
[----:B------:R-:W-:-:S04]  /*0200*/  IMAD.HI.U32 R0, R7, R2, RZ ;  /* 0x0000000207007227 */ /* 0x000fc800078e00ff */
[----:B------:R-:W-:Y:S01]  /*0210*/  IMAD R9, R9, UR7, RZ ;  /* 0x0000000709097c24 */ /* 0x000fe2000f8e02ff */
[----:B------:R-:W-:-:S05]  /*0220*/  IADD3 R7, PT, PT, -R0, RZ, RZ ;  /* 0x000000ff00077210 */ /* 0x000fca0007ffe1ff */
[----:B------:R-:W-:Y:S02]  /*0230*/  IMAD R6, R7, UR6, R2 ;  /* 0x0000000607067c24 */ /* 0x000fe4000f8e0202 */
[----:B------:R-:W-:-:S03]  /*0240*/  IMAD.MOV.U32 R2, RZ, RZ, RZ ;  /* 0x000000ffff027224 */ /* 0x000fc600078e00ff */
[----:B------:R-:W-:Y:S01]  /*0250*/  ISETP.GE.U32.AND P1, PT, R6, UR6, PT ;  /* 0x0000000606007c0c */ /* 0x000fe2000bf26070 */
[----:B------:R-:W-:Y:S01]  /*0260*/  IMAD.HI.U32 R3, R3, R9, R2 ;  /* 0x0000000903037227 */ /* 0x000fe200078e0002 */
[----:B------:R-:W-:-:S03]  /*0270*/  SHF.L.U32 R2, R4, 0x8, RZ ;  /* 0x0000000804027819 */ /* 0x000fc600000006ff */
[----:B------:R-:W-:Y:S02]  /*0280*/  IMAD R4, R4, UR6, R5 ;  /* 0x0000000604047c24 */ /* 0x000fe4000f8e0205 */
[----:B------:R-:W-:-:S04]  /*0290*/  IMAD.HI.U32 R11, R3, R2, RZ ;  /* 0x00000002030b7227 */ /* 0x000fc800078e00ff */
[----:B------:R-:W-:Y:S02]  /*02a0*/  IMAD.MOV R7, RZ, RZ, -R11 ;  /* 0x000000ffff077224 */ /* 0x000fe400078e0a0b */
[----:B------:R-:W-:Y:S01]  /*02b0*/  @P1 IADD3 R6, PT, PT, R6, -UR6, RZ ;  /* 0x8000000606061c10 */ /* 0x000fe2000fffe0ff */
[----:B-1----:R-:W-:Y:S02]  /*02c0*/  IMAD R4, R4, UR8, RZ ;  /* 0x0000000804047c24 */ /* 0x002fe4000f8e02ff */
[----:B------:R-:W-:Y:S01]  /*02d0*/  IMAD R7, R7, UR7, R2 ;  /* 0x0000000707077c24 */ /* 0x000fe2000f8e0202 */
[----:B------:R-:W-:Y:S01]  /*02e0*/  ISETP.GE.U32.AND P2, PT, R6, UR6, PT ;  /* 0x0000000606007c0c */ /* 0x000fe2000bf46070 */
[----:B------:R-:W-:Y:S01]  /*02f0*/  @P1 VIADD R0, R0, 0x1 ;  /* 0x0000000100001836 */ /* 0x000fe20000000000 */
[C---:B--2---:R-:W-:Y:S01]  /*0300*/  IADD3 R2, P1, PT, R4.reuse, UR10, RZ ;  /* 0x0000000a04027c10 */ /* 0x044fe2000ff3e0ff */
[C---:B------:R-:W-:Y:S01]  /*0310*/  VIADD R5, R4.reuse, 0x1 ;  /* 0x0000000104057836 */ /* 0x040fe20000000000 */
[----:B------:R-:W-:Y:S01]  /*0320*/  ISETP.GE.U32.AND P0, PT, R7, UR7, PT ;  /* 0x0000000707007c0c */ /* 0x000fe2000bf06070 */
[----:B------:R-:W-:Y:S01]  /*0330*/  VIADD R6, R4, 0x2 ;  /* 0x0000000204067836 */ /* 0x000fe20000000000 */
[----:B------:R-:W-:-:S02]  /*0340*/  IADD3.X R3, PT, PT, RZ, UR11, RZ, P1, !PT ;  /* 0x0000000bff037c10 */ /* 0x000fc40008ffe4ff */
[----:B------:R-:W-:Y:S02]  /*0350*/  ISETP.NE.U32.AND P1, PT, RZ, UR7, PT ;  /* 0x00000007ff007c0c */ /* 0x000fe4000bf25070 */
[----:B------:R-:W-:-:S03]  /*0360*/  IADD3 R8, PT, PT, R4, 0x3, RZ ;  /* 0x0000000304087810 */ /* 0x000fc60007ffe0ff */
[----:B------:R-:W-:Y:S02]  /*0370*/  @P2 IADD3 R0, PT, PT, R0, 0x1, RZ ;  /* 0x0000000100002810 */ /* 0x000fe40007ffe0ff */
[----:B------:R-:W-:Y:S02]  /*0380*/  @!P3 LOP3.LUT R0, RZ, UR6, RZ, 0x33, !PT ;  /* 0x00000006ff00bc12 */ /* 0x000fe4000f8e33ff */
[----:B------:R-:W-:Y:S01]  /*0390*/  @P0 VIADD R7, R7, -UR7 ;  /* 0x8000000707070c36 */ /* 0x000fe20008000000 */
[----:B------:R-:W-:Y:S01]  /*03a0*/  IADD3 R4, P3, PT, R5, UR10, RZ ;  /* 0x0000000a05047c10 */ /* 0x000fe2000ff7e0ff */
[----:B------:R-:W-:Y:S01]  /*03b0*/  @P0 VIADD R11, R11, 0x1 ;  /* 0x000000010b0b0836 */ /* 0x000fe20000000000 */
[----:B------:R-:W-:Y:S01]  /*03c0*/  IADD3 R6, P0, PT, R6, UR10, RZ ;  /* 0x0000000a06067c10 */ /* 0x000fe2000ff1e0ff */
[----:B----4-:R0:W-:Y:S01]  /*03d0*/  STG.E.U8 desc[UR4][R2.64], R0 ;  /* 0x0000000002007986 */ /* 0x0101e2000c101104 */
[----:B------:R-:W-:Y:S02]  /*03e0*/  ISETP.GE.U32.AND P2, PT, R7, UR7, PT ;  /* 0x0000000707007c0c */ /* 0x000fe4000bf46070 */
[----:B------:R-:W-:-:S02]  /*03f0*/  IADD3 R8, P4, PT, R8, UR10, RZ ;  /* 0x0000000a08087c10 */ /* 0x000fc4000ff9e0ff */
[----:B------:R-:W-:Y:S02]  /*0400*/  IADD3.X R5, PT, PT, RZ, UR11, RZ, P3, !PT ;  /* 0x0000000bff057c10 */ /* 0x000fe40009ffe4ff */
[----:B------:R-:W-:Y:S01]  /*0410*/  IADD3.X R7, PT, PT, RZ, UR11, RZ, P0, !PT ;  /* 0x0000000bff077c10 */ /* 0x000fe200087fe4ff */
[----:B------:R-:W-:Y:S02]  /*0420*/  IMAD.X R9, RZ, RZ, UR11, P4 ;  /* 0x0000000bff097e24 */ /* 0x000fe4000a0e06ff */
[----:B------:R-:W-:Y:S01]  /*0430*/  STG.E.U8 desc[UR4][R4.64], R0 ;  /* 0x0000000004007986 */ /* 0x000fe2000c101104 */
[----:B0-----:R-:W-:-:S03]  /*0440*/  PRMT R2, R10, 0x7610, R2 ;  /* 0x000076100a027816 */ /* 0x001fc60000000002 */
[----:B------:R-:W-:Y:S01]  /*0450*/  @P2 VIADD R11, R11, 0x1 ;  /* 0x000000010b0b2836 */ /* 0x000fe20000000000 */
[----:B------:R-:W-:-:S05]  /*0460*/  @!P1 LOP3.LUT R11, RZ, UR7, RZ, 0x33, !PT ;  /* 0x00000007ff0b9c12 */ /* 0x000fca000f8e33ff */
[----:B------:R-:W-:Y:S04]  /*0470*/  STG.E.U8 desc[UR4][R6.64], R11 ;  /* 0x0000000b06007986 */ /* 0x000fe8000c101104 */
[----:B------:R-:W-:Y:S01]  /*0480*/  STG.E.U8 desc[UR4][R8.64], R2 ;  /* 0x0000000208007986 */ /* 0x000fe2000c101104 */
[----:B------:R-:W-:Y:S05]  /*0490*/  EXIT ;  /* 0x000000000000794d */ /* 0x000fea0003800000 */
.L_x_0:
[----:B------:R-:W-:-:S00]  /*04a0*/  BRA `(.L_x_0) ;  /* 0xfffffffc00fc7947 */ /* 0x000fc0000383ffff */
[----:B------:R-:W-:-:S00]  /*04b0*/  NOP ;  /* 0x0000000000007918 */ /* 0x000fc00000000000 */
        /* <DEDUP_REMOVED lines=12> */
.L_x_1:


//--------------------- .nv.shared.reserved.0     --------------------------
	.section	.nv.shared.reserved.0,"aw",@nobits
	.weak		__nv_reservedSMEM_offset_0_alias
	.size		__nv_reservedSMEM_offset_0_alias, 0, 64
	.other		__nv_reservedSMEM_offset_0_alias,@"STO_CUDA_RESERVED_SHARED STV_DEFAULT"
__nv_reservedSMEM_offset_0_alias:
	.zero		0
	.zero		64


//--------------------- .nv.constant0._Z6pixelsjjjPh --------------------------
	.section	.nv.constant0._Z6pixelsjjjPh,"a",@progbits
	.sectionflags	@""
	.align	4
.nv.constant0._Z6pixelsjjjPh:
	.zero		920


//--------------------- SYMBOLS --------------------------

	.type		.nv.reservedSmem.offset0,@object
	.size		.nv.reservedSmem.offset0,0x4
